//
// Generated by NVIDIA NVVM Compiler
//
// Compiler Build ID: CL-36424714
// Cuda compilation tools, release 13.0, V13.0.88
// Based on NVVM 20.0.0
//

.version 9.0
.target sm_100
.address_size 64

	// .globl	_Z6vecAddPdS_S_i

.visible .entry _Z6vecAddPdS_S_i(
	.param .u64 .ptr .align 1 _Z6vecAddPdS_S_i_param_0,
	.param .u64 .ptr .align 1 _Z6vecAddPdS_S_i_param_1,
	.param .u64 .ptr .align 1 _Z6vecAddPdS_S_i_param_2,
	.param .u32 _Z6vecAddPdS_S_i_param_3
)
{
	.reg .pred 	%p<2>;
	.reg .b32 	%r<6>;
	.reg .b64 	%rd<11>;
	.reg .b64 	%fd<4>;

	ld.param.u64 	%rd1, [_Z6vecAddPdS_S_i_param_0];
	ld.param.u64 	%rd2, [_Z6vecAddPdS_S_i_param_1];
	ld.param.u64 	%rd3, [_Z6vecAddPdS_S_i_param_2];
	ld.param.u32 	%r2, [_Z6vecAddPdS_S_i_param_3];
	mov.u32 	%r3, %ctaid.x;
	mov.u32 	%r4, %ntid.x;
	mov.u32 	%r5, %tid.x;
	mad.lo.s32 	%r1, %r3, %r4, %r5;
	setp.ge.u32 	%p1, %r1, %r2;
	@%p1 bra 	$L__BB0_2;
	cvta.to.global.u64 	%rd4, %rd1;
	cvta.to.global.u64 	%rd5, %rd2;
	cvta.to.global.u64 	%rd6, %rd3;
	mul.wide.u32 	%rd7, %r1, 8;
	add.s64 	%rd8, %rd4, %rd7;
	ld.global.f64 	%fd1, [%rd8];
	add.s64 	%rd9, %rd5, %rd7;
	ld.global.f64 	%fd2, [%rd9];
	add.f64 	%fd3, %fd1, %fd2;
	add.s64 	%rd10, %rd6, %rd7;
	st.global.f64 	[%rd10], %fd3;
$L__BB0_2:
	ret;

}


// ===== COMPILED SASS (sm_100) =====

	.target	sm_100

	.elftype	@"ET_EXEC"


//--------------------- .note.nv.tkinfo           --------------------------
	.section	.note.nv.tkinfo,"",@"SHT_NOTE"
	.sectionflags	@"SHF_NOTE_NV_TKINFO"
	.tkinfo
        /*0018*/ 	.word	0x00000002
        /*0030*/ 	.string	""
        /*0030*/ 	.string	"ptxas"
        /*0030*/ 	.string	"Cuda compilation tools, release 13.0, V13.0.88"
        /*0030*/ 	.string	"Build cuda_13.0.r13.0/compiler.36424714_0"
        /*0030*/ 	.string	"-arch sm_100 -m 64 "



//--------------------- .note.nv.cuinfo           --------------------------
	.section	.note.nv.cuinfo,"",@"SHT_NOTE"
	.sectionflags	@"SHF_NOTE_NV_CUINFO"
        /*0018*/ 	.short	0x0002
        /*001a*/ 	.short	0x0064
        /*001c*/ 	.short	0x0082
	.zero		2


//--------------------- .nv.info                  --------------------------
	.section	.nv.info,"",@"SHT_CUDA_INFO"
	.align	4


	//----- nvinfo : EIATTR_REGCOUNT
	.align		4
        /*0000*/ 	.byte	0x04, 0x2f
        /*0002*/ 	.short	(.L_1 - .L_0)
	.align		4
.L_0:
        /*0004*/ 	.word	index@(_Z6vecAddPdS_S_i)
        /*0008*/ 	.word	0x0000000e


	//----- nvinfo : EIATTR_FRAME_SIZE
	.align		4
.L_1:
        /*000c*/ 	.byte	0x04, 0x11
        /*000e*/ 	.short	(.L_3 - .L_2)
	.align		4
.L_2:
        /*0010*/ 	.word	index@(_Z6vecAddPdS_S_i)
        /*0014*/ 	.word	0x00000000


	//----- nvinfo : EIATTR_MIN_STACK_SIZE
	.align		4
.L_3:
        /*0018*/ 	.byte	0x04, 0x12
        /*001a*/ 	.short	(.L_5 - .L_4)
	.align		4
.L_4:
        /*001c*/ 	.word	index@(_Z6vecAddPdS_S_i)
        /*0020*/ 	.word	0x00000000
.L_5:


//--------------------- .nv.compat                --------------------------
	.section	.nv.compat,"",@"SHT_CUDA_COMPAT_INFO"
	.align	4
        /*0000*/ 	.byte	0x02, 0x09, 0x00, 0x00, 0x02, 0x02, 0x01, 0x00, 0x02, 0x05, 0x05, 0x00, 0x03, 0x07, 0x01, 0x01
        /*0010*/ 	.byte	0x02, 0x03, 0x00, 0x00, 0x02, 0x06, 0x01, 0x00, 0x04, 0x0b, 0x08, 0x00, 0x01, 0x00, 0x00, 0x00
        /*0020*/ 	.byte	0x00, 0x00, 0x00, 0x00


//--------------------- .nv.info._Z6vecAddPdS_S_i --------------------------
	.section	.nv.info._Z6vecAddPdS_S_i,"",@"SHT_CUDA_INFO"
	.sectionflags	@""
	.align	4


	//----- nvinfo : EIATTR_CUDA_API_VERSION
	.align		4
        /*0000*/ 	.byte	0x04, 0x37
        /*0002*/ 	.short	(.L_7 - .L_6)
.L_6:
        /*0004*/ 	.word	0x00000082


	//----- nvinfo : EIATTR_KPARAM_INFO
	.align		4
.L_7:
        /*0008*/ 	.byte	0x04, 0x17
        /*000a*/ 	.short	(.L_9 - .L_8)
.L_8:
        /*000c*/ 	.word	0x00000000
        /*0010*/ 	.short	0x0003
        /*0012*/ 	.short	0x0018
        /*0014*/ 	.byte	0x00, 0xf0, 0x11, 0x00


	//----- nvinfo : EIATTR_KPARAM_INFO
	.align		4
.L_9:
        /*0018*/ 	.byte	0x04, 0x17
        /*001a*/ 	.short	(.L_11 - .L_10)
.L_10:
        /*001c*/ 	.word	0x00000000
        /*0020*/ 	.short	0x0002
        /*0022*/ 	.short	0x0010
        /*0024*/ 	.byte	0x00, 0xf5, 0x21, 0x00


	//----- nvinfo : EIATTR_KPARAM_INFO
	.align		4
.L_11:
        /*0028*/ 	.byte	0x04, 0x17
        /*002a*/ 	.short	(.L_13 - .L_12)
.L_12:
        /*002c*/ 	.word	0x00000000
        /*0030*/ 	.short	0x0001
        /*0032*/ 	.short	0x0008
        /*0034*/ 	.byte	0x00, 0xf5, 0x21, 0x00


	//----- nvinfo : EIATTR_KPARAM_INFO
	.align		4
.L_13:
        /*0038*/ 	.byte	0x04, 0x17
        /*003a*/ 	.short	(.L_15 - .L_14)
.L_14:
        /*003c*/ 	.word	0x00000000
        /*0040*/ 	.short	0x0000
        /*0042*/ 	.short	0x0000
        /*0044*/ 	.byte	0x00, 0xf5, 0x21, 0x00


	//----- nvinfo : EIATTR_SPARSE_MMA_MASK
	.align		4
.L_15:
        /*0048*/ 	.byte	0x03, 0x50
        /*004a*/ 	.short	0x0000


	//----- nvinfo : EIATTR_MAXREG_COUNT
	.align		4
        /*004c*/ 	.byte	0x03, 0x1b
        /*004e*/ 	.short	0x00ff


	//----- nvinfo : EIATTR_MERCURY_ISA_VERSION
	.align		4
        /*0050*/ 	.byte	0x03, 0x5f
        /*0052*/ 	.short	0x0101


	//----- nvinfo : EIATTR_VRC_CTA_INIT_COUNT
	.align		4
        /*0054*/ 	.byte	0x02, 0x4a
	.zero		1
	.zero		1


	//----- nvinfo : EIATTR_EXIT_INSTR_OFFSETS
	.align		4
        /*0058*/ 	.byte	0x04, 0x1c
        /*005a*/ 	.short	(.L_17 - .L_16)


	//   ....[0]....
.L_16:
        /*005c*/ 	.word	0x00000070


	//   ....[1]....
        /*0060*/ 	.word	0x00000130


	//----- nvinfo : EIATTR_CBANK_PARAM_SIZE
	.align		4
.L_17:
        /*0064*/ 	.byte	0x03, 0x19
        /*0066*/ 	.short	0x001c


	//----- nvinfo : EIATTR_PARAM_CBANK
	.align		4
        /*0068*/ 	.byte	0x04, 0x0a
        /*006a*/ 	.short	(.L_19 - .L_18)
	.align		4
.L_18:
        /*006c*/ 	.word	index@(.nv.constant0._Z6vecAddPdS_S_i)
        /*0070*/ 	.short	0x0380
        /*0072*/ 	.short	0x001c


	//----- nvinfo : EIATTR_SW_WAR
	.align		4
.L_19:
        /*0074*/ 	.byte	0x04, 0x36
        /*0076*/ 	.short	(.L_21 - .L_20)
.L_20:
        /*0078*/ 	.word	0x00000008
.L_21:


//--------------------- .nv.callgraph             --------------------------
	.section	.nv.callgraph,"",@"SHT_CUDA_CALLGRAPH"
	.align	4
	.sectionentsize	8
	.align		4
        /*0000*/ 	.word	0x00000000
	.align		4
        /*0004*/ 	.word	0xffffffff
	.align		4
        /*0008*/ 	.word	0x00000000
	.align		4
        /*000c*/ 	.word	0xfffffffe
	.align		4
        /*0010*/ 	.word	0x00000000
	.align		4
        /*0014*/ 	.word	0xfffffffd
	.align		4
        /*0018*/ 	.word	0x00000000
	.align		4
        /*001c*/ 	.word	0xfffffffc


//--------------------- .text._Z6vecAddPdS_S_i    --------------------------
	.section	.text._Z6vecAddPdS_S_i,"ax",@progbits
	.align	128
        .global         _Z6vecAddPdS_S_i
        .type           _Z6vecAddPdS_S_i,@function
        .size           _Z6vecAddPdS_S_i,(.L_x_1 - _Z6vecAddPdS_S_i)
        .other          _Z6vecAddPdS_S_i,@"STO_CUDA_ENTRY STV_DEFAULT"
_Z6vecAddPdS_S_i:
.text._Z6vecAddPdS_S_i:
[----:B------:R-:W-:Y:S01]  /*0000*/  LDC R1, c[0x0][0x37c] ;  /* 0x0000df00ff017b82 */ /* 0x000fe20000000800 */
[----:B------:R-:W0:Y:S07]  /*0010*/  S2R R0, SR_TID.X ;  /* 0x0000000000007919 */ /* 0x000e2e0000002100 */
[----:B------:R-:W0:Y:S01]  /*0020*/  S2UR UR4, SR_CTAID.X ;  /* 0x00000000000479c3 */ /* 0x000e220000002500 */
[----:B------:R-:W1:Y:S07]  /*0030*/  LDCU UR5, c[0x0][0x398] ;  /* 0x00007300ff0577ac */ /* 0x000e6e0008000800 */
[----:B------:R-:W0:Y:S02]  /*0040*/  LDC R11, c[0x0][0x360] ;  /* 0x0000d800ff0b7b82 */ /* 0x000e240000000800 */
[----:B0-----:R-:W-:-:S05]  /*0050*/  IMAD R11, R11, UR4, R0 ;  /* 0x000000040b0b7c24 */ /* 0x001fca000f8e0200 */
[----:B-1----:R-:W-:-:S13]  /*0060*/  ISETP.GE.U32.AND P0, PT, R11, UR5, PT ;  /* 0x000000050b007c0c */ /* 0x002fda000bf06070 */
[----:B------:R-:W-:Y:S05]  /*0070*/  @P0 EXIT ;  /* 0x000000000000094d */ /* 0x000fea0003800000 */
[----:B------:R-:W0:Y:S01]  /*0080*/  LDC.64 R2, c[0x0][0x380] ;  /* 0x0000e000ff027b82 */ /* 0x000e220000000a00 */
[----:B------:R-:W1:Y:S07]  /*0090*/  LDCU.64 UR4, c[0x0][0x358] ;  /* 0x00006b00ff0477ac */ /* 0x000e6e0008000a00 */
[----:B------:R-:W2:Y:S08]  /*00a0*/  LDC.64 R4, c[0x0][0x388] ;  /* 0x0000e200ff047b82 */ /* 0x000eb00000000a00 */
[----:B------:R-:W3:Y:S01]  /*00b0*/  LDC.64 R8, c[0x0][0x390] ;  /* 0x0000e400ff087b82 */ /* 0x000ee20000000a00 */
[----:B0-----:R-:W-:-:S06]  /*00c0*/  IMAD.WIDE.U32 R2, R11, 0x8, R2 ;  /* 0x000000080b027825 */ /* 0x001fcc00078e0002 */
[----:B-1----:R-:W4:Y:S01]  /*00d0*/  LDG.E.64 R2, desc[UR4][R2.64] ;  /* 0x0000000402027981 */ /* 0x002f22000c1e1b00 */
[----:B--2---:R-:W-:-:S06]  /*00e0*/  IMAD.WIDE.U32 R4, R11, 0x8, R4 ;  /* 0x000000080b047825 */ /* 0x004fcc00078e0004 */
[----:B------:R-:W4:Y:S01]  /*00f0*/  LDG.E.64 R4, desc[UR4][R4.64] ;  /* 0x0000000404047981 */ /* 0x000f22000c1e1b00 */
[----:B---3--:R-:W-:Y:S01]  /*0100*/  IMAD.WIDE.U32 R8, R11, 0x8, R8 ;  /* 0x000000080b087825 */ /* 0x008fe200078e0008 */
[----:B----4-:R-:W-:-:S07]  /*0110*/  DADD R6, R2, R4 ;  /* 0x0000000002067229 */ /* 0x010fce0000000004 */
[----:B------:R-:W-:Y:S01]  /*0120*/  STG.E.64 desc[UR4][R8.64], R6 ;  /* 0x0000000608007986 */ /* 0x000fe2000c101b04 */
[----:B------:R-:W-:Y:S05]  /*0130*/  EXIT ;  /* 0x000000000000794d */ /* 0x000fea0003800000 */
.L_x_0:
[----:B------:R-:W-:-:S00]  /*0140*/  BRA `(.L_x_0) ;  /* 0xfffffffc00fc7947 */ /* 0x000fc0000383ffff */
[----:B------:R-:W-:-:S00]  /*0150*/  NOP ;  /* 0x0000000000007918 */ /* 0x000fc00000000000 */
        /* <DEDUP_REMOVED lines=10> */
.L_x_1:


//--------------------- .nv.shared.reserved.0     --------------------------
	.section	.nv.shared.reserved.0,"aw",@nobits
	.weak		__nv_reservedSMEM_offset_0_alias
	.size		__nv_reservedSMEM_offset_0_alias, 0, 64
	.other		__nv_reservedSMEM_offset_0_alias,@"STO_CUDA_RESERVED_SHARED STV_DEFAULT"
__nv_reservedSMEM_offset_0_alias:
	.zero		0
	.zero		64


//--------------------- .nv.constant0._Z6vecAddPdS_S_i --------------------------
	.section	.nv.constant0._Z6vecAddPdS_S_i,"a",@progbits
	.sectionflags	@""
	.align	4
.nv.constant0._Z6vecAddPdS_S_i:
	.zero		924


//--------------------- SYMBOLS --------------------------

	.type		.nv.reservedSmem.offset0,@object
	.size		.nv.reservedSmem.offset0,0x4
